//
// Generated by NVIDIA NVVM Compiler
//
// Compiler Build ID: CL-36424714
// Cuda compilation tools, release 13.0, V13.0.88
// Based on NVVM 20.0.0
//

.version 9.0
.target sm_100
.address_size 64

	// .globl	_Z6matmulPdS_S_iii
// _ZZ6matmulPdS_S_iiiE5Atile has been demoted
// _ZZ6matmulPdS_S_iiiE5Btile has been demoted

.visible .entry _Z6matmulPdS_S_iii(
	.param .u64 .ptr .align 1 _Z6matmulPdS_S_iii_param_0,
	.param .u64 .ptr .align 1 _Z6matmulPdS_S_iii_param_1,
	.param .u64 .ptr .align 1 _Z6matmulPdS_S_iii_param_2,
	.param .u32 _Z6matmulPdS_S_iii_param_3,
	.param .u32 _Z6matmulPdS_S_iii_param_4,
	.param .u32 _Z6matmulPdS_S_iii_param_5
)
{
	.reg .pred 	%p<9>;
	.reg .b32 	%r<42>;
	.reg .b64 	%rd<13>;
	.reg .b64 	%fd<65>;
	// demoted variable
	.shared .align 8 .b8 _ZZ6matmulPdS_S_iiiE5Atile[2048];
	// demoted variable
	.shared .align 8 .b8 _ZZ6matmulPdS_S_iiiE5Btile[2048];
	ld.param.u64 	%rd4, [_Z6matmulPdS_S_iii_param_0];
	ld.param.u64 	%rd5, [_Z6matmulPdS_S_iii_param_1];
	ld.param.u64 	%rd6, [_Z6matmulPdS_S_iii_param_2];
	ld.param.u32 	%r21, [_Z6matmulPdS_S_iii_param_3];
	ld.param.u32 	%r22, [_Z6matmulPdS_S_iii_param_4];
	ld.param.u32 	%r23, [_Z6matmulPdS_S_iii_param_5];
	mov.u32 	%r39, %tid.y;
	mov.u32 	%r24, %ntid.y;
	mov.u32 	%r25, %ctaid.y;
	mad.lo.s32 	%r2, %r24, %r25, %r39;
	mov.u32 	%r3, %tid.x;
	mov.u32 	%r26, %ntid.x;
	mov.u32 	%r27, %ctaid.x;
	mad.lo.s32 	%r4, %r26, %r27, %r3;
	setp.lt.s32 	%p1, %r22, 1;
	mov.f64 	%fd64, 0d0000000000000000;
	@%p1 bra 	$L__BB0_8;
	add.s32 	%r28, %r22, 15;
	shr.u32 	%r29, %r28, 4;
	shl.b32 	%r30, %r39, 7;
	mov.u32 	%r31, _ZZ6matmulPdS_S_iiiE5Atile;
	add.s32 	%r5, %r31, %r30;
	shl.b32 	%r32, %r3, 3;
	add.s32 	%r6, %r5, %r32;
	mov.u32 	%r33, _ZZ6matmulPdS_S_iiiE5Btile;
	add.s32 	%r8, %r33, %r32;
	add.s32 	%r7, %r8, %r30;
	neg.s32 	%r41, %r29;
	mad.lo.s32 	%r40, %r22, %r2, %r3;
	mad.lo.s32 	%r38, %r39, %r23, %r4;
	shl.b32 	%r12, %r23, 4;
	cvta.to.global.u64 	%rd1, %rd4;
	cvta.to.global.u64 	%rd2, %rd5;
	mov.f64 	%fd64, 0d0000000000000000;
$L__BB0_2:
	mul.wide.s32 	%rd7, %r40, 8;
	add.s64 	%rd3, %rd1, %rd7;
	div.s32 	%r34, %r40, %r22;
	setp.ne.s32 	%p2, %r34, %r2;
	mov.f64 	%fd62, 0d0000000000000000;
	@%p2 bra 	$L__BB0_4;
	ld.global.f64 	%fd62, [%rd3];
$L__BB0_4:
	st.shared.f64 	[%r6], %fd62;
	div.s32 	%r35, %r38, %r23;
	setp.ne.s32 	%p3, %r39, %r35;
	mov.f64 	%fd63, 0d0000000000000000;
	@%p3 bra 	$L__BB0_7;
	rem.s32 	%r36, %r38, %r23;
	setp.ne.s32 	%p4, %r36, %r4;
	@%p4 bra 	$L__BB0_7;
	mul.wide.s32 	%rd8, %r38, 8;
	add.s64 	%rd9, %rd2, %rd8;
	ld.global.f64 	%fd63, [%rd9];
$L__BB0_7:
	st.shared.f64 	[%r7], %fd63;
	bar.sync 	0;
	ld.shared.f64 	%fd13, [%r5];
	ld.shared.f64 	%fd14, [%r8];
	fma.rn.f64 	%fd15, %fd13, %fd14, %fd64;
	ld.shared.f64 	%fd16, [%r5+8];
	ld.shared.f64 	%fd17, [%r8+128];
	fma.rn.f64 	%fd18, %fd16, %fd17, %fd15;
	ld.shared.f64 	%fd19, [%r5+16];
	ld.shared.f64 	%fd20, [%r8+256];
	fma.rn.f64 	%fd21, %fd19, %fd20, %fd18;
	ld.shared.f64 	%fd22, [%r5+24];
	ld.shared.f64 	%fd23, [%r8+384];
	fma.rn.f64 	%fd24, %fd22, %fd23, %fd21;
	ld.shared.f64 	%fd25, [%r5+32];
	ld.shared.f64 	%fd26, [%r8+512];
	fma.rn.f64 	%fd27, %fd25, %fd26, %fd24;
	ld.shared.f64 	%fd28, [%r5+40];
	ld.shared.f64 	%fd29, [%r8+640];
	fma.rn.f64 	%fd30, %fd28, %fd29, %fd27;
	ld.shared.f64 	%fd31, [%r5+48];
	ld.shared.f64 	%fd32, [%r8+768];
	fma.rn.f64 	%fd33, %fd31, %fd32, %fd30;
	ld.shared.f64 	%fd34, [%r5+56];
	ld.shared.f64 	%fd35, [%r8+896];
	fma.rn.f64 	%fd36, %fd34, %fd35, %fd33;
	ld.shared.f64 	%fd37, [%r5+64];
	ld.shared.f64 	%fd38, [%r8+1024];
	fma.rn.f64 	%fd39, %fd37, %fd38, %fd36;
	ld.shared.f64 	%fd40, [%r5+72];
	ld.shared.f64 	%fd41, [%r8+1152];
	fma.rn.f64 	%fd42, %fd40, %fd41, %fd39;
	ld.shared.f64 	%fd43, [%r5+80];
	ld.shared.f64 	%fd44, [%r8+1280];
	fma.rn.f64 	%fd45, %fd43, %fd44, %fd42;
	ld.shared.f64 	%fd46, [%r5+88];
	ld.shared.f64 	%fd47, [%r8+1408];
	fma.rn.f64 	%fd48, %fd46, %fd47, %fd45;
	ld.shared.f64 	%fd49, [%r5+96];
	ld.shared.f64 	%fd50, [%r8+1536];
	fma.rn.f64 	%fd51, %fd49, %fd50, %fd48;
	ld.shared.f64 	%fd52, [%r5+104];
	ld.shared.f64 	%fd53, [%r8+1664];
	fma.rn.f64 	%fd54, %fd52, %fd53, %fd51;
	ld.shared.f64 	%fd55, [%r5+112];
	ld.shared.f64 	%fd56, [%r8+1792];
	fma.rn.f64 	%fd57, %fd55, %fd56, %fd54;
	ld.shared.f64 	%fd58, [%r5+120];
	ld.shared.f64 	%fd59, [%r8+1920];
	fma.rn.f64 	%fd64, %fd58, %fd59, %fd57;
	bar.sync 	0;
	add.s32 	%r41, %r41, 1;
	setp.ne.s32 	%p5, %r41, 0;
	add.s32 	%r40, %r40, 16;
	add.s32 	%r39, %r39, 16;
	add.s32 	%r38, %r38, %r12;
	@%p5 bra 	$L__BB0_2;
$L__BB0_8:
	setp.ge.s32 	%p6, %r2, %r21;
	setp.ge.s32 	%p7, %r4, %r23;
	or.pred  	%p8, %p6, %p7;
	@%p8 bra 	$L__BB0_10;
	mad.lo.s32 	%r37, %r23, %r2, %r4;
	cvta.to.global.u64 	%rd10, %rd6;
	mul.wide.s32 	%rd11, %r37, 8;
	add.s64 	%rd12, %rd10, %rd11;
	st.global.f64 	[%rd12], %fd64;
$L__BB0_10:
	ret;

}


// ===== COMPILED SASS (sm_100) =====

	.target	sm_100

	.elftype	@"ET_EXEC"


//--------------------- .note.nv.tkinfo           --------------------------
	.section	.note.nv.tkinfo,"",@"SHT_NOTE"
	.sectionflags	@"SHF_NOTE_NV_TKINFO"
	.tkinfo
        /*0018*/ 	.word	0x00000002
        /*0030*/ 	.string	""
        /*0030*/ 	.string	"ptxas"
        /*0030*/ 	.string	"Cuda compilation tools, release 13.0, V13.0.88"
        /*0030*/ 	.string	"Build cuda_13.0.r13.0/compiler.36424714_0"
        /*0030*/ 	.string	"-arch sm_100 -m 64 "



//--------------------- .note.nv.cuinfo           --------------------------
	.section	.note.nv.cuinfo,"",@"SHT_NOTE"
	.sectionflags	@"SHF_NOTE_NV_CUINFO"
        /*0018*/ 	.short	0x0002
        /*001a*/ 	.short	0x0064
        /*001c*/ 	.short	0x0082
	.zero		2


//--------------------- .nv.info                  --------------------------
	.section	.nv.info,"",@"SHT_CUDA_INFO"
	.align	4


	//----- nvinfo : EIATTR_REGCOUNT
	.align		4
        /*0000*/ 	.byte	0x04, 0x2f
        /*0002*/ 	.short	(.L_1 - .L_0)
	.align		4
.L_0:
        /*0004*/ 	.word	index@(_Z6matmulPdS_S_iii)
        /*0008*/ 	.word	0x00000020


	//----- nvinfo : EIATTR_FRAME_SIZE
	.align		4
.L_1:
        /*000c*/ 	.byte	0x04, 0x11
        /*000e*/ 	.short	(.L_3 - .L_2)
	.align		4
.L_2:
        /*0010*/ 	.word	index@(_Z6matmulPdS_S_iii)
        /*0014*/ 	.word	0x00000000


	//----- nvinfo : EIATTR_MIN_STACK_SIZE
	.align		4
.L_3:
        /*0018*/ 	.byte	0x04, 0x12
        /*001a*/ 	.short	(.L_5 - .L_4)
	.align		4
.L_4:
        /*001c*/ 	.word	index@(_Z6matmulPdS_S_iii)
        /*0020*/ 	.word	0x00000000
.L_5:


//--------------------- .nv.compat                --------------------------
	.section	.nv.compat,"",@"SHT_CUDA_COMPAT_INFO"
	.align	4
        /*0000*/ 	.byte	0x02, 0x09, 0x00, 0x00, 0x02, 0x02, 0x01, 0x00, 0x02, 0x05, 0x05, 0x00, 0x03, 0x07, 0x01, 0x01
        /*0010*/ 	.byte	0x02, 0x03, 0x00, 0x00, 0x02, 0x06, 0x01, 0x00, 0x04, 0x0b, 0x08, 0x00, 0x01, 0x00, 0x00, 0x00
        /*0020*/ 	.byte	0x00, 0x00, 0x00, 0x00


//--------------------- .nv.info._Z6matmulPdS_S_iii --------------------------
	.section	.nv.info._Z6matmulPdS_S_iii,"",@"SHT_CUDA_INFO"
	.sectionflags	@""
	.align	4


	//----- nvinfo : EIATTR_CUDA_API_VERSION
	.align		4
        /*0000*/ 	.byte	0x04, 0x37
        /*0002*/ 	.short	(.L_7 - .L_6)
.L_6:
        /*0004*/ 	.word	0x00000082


	//----- nvinfo : EIATTR_KPARAM_INFO
	.align		4
.L_7:
        /*0008*/ 	.byte	0x04, 0x17
        /*000a*/ 	.short	(.L_9 - .L_8)
.L_8:
        /*000c*/ 	.word	0x00000000
        /*0010*/ 	.short	0x0005
        /*0012*/ 	.short	0x0020
        /*0014*/ 	.byte	0x00, 0xf0, 0x11, 0x00


	//----- nvinfo : EIATTR_KPARAM_INFO
	.align		4
.L_9:
        /*0018*/ 	.byte	0x04, 0x17
        /*001a*/ 	.short	(.L_11 - .L_10)
.L_10:
        /*001c*/ 	.word	0x00000000
        /*0020*/ 	.short	0x0004
        /*0022*/ 	.short	0x001c
        /*0024*/ 	.byte	0x00, 0xf0, 0x11, 0x00


	//----- nvinfo : EIATTR_KPARAM_INFO
	.align		4
.L_11:
        /*0028*/ 	.byte	0x04, 0x17
        /*002a*/ 	.short	(.L_13 - .L_12)
.L_12:
        /*002c*/ 	.word	0x00000000
        /*0030*/ 	.short	0x0003
        /*0032*/ 	.short	0x0018
        /*0034*/ 	.byte	0x00, 0xf0, 0x11, 0x00


	//----- nvinfo : EIATTR_KPARAM_INFO
	.align		4
.L_13:
        /*0038*/ 	.byte	0x04, 0x17
        /*003a*/ 	.short	(.L_15 - .L_14)
.L_14:
        /*003c*/ 	.word	0x00000000
        /*0040*/ 	.short	0x0002
        /*0042*/ 	.short	0x0010
        /*0044*/ 	.byte	0x00, 0xf5, 0x21, 0x00


	//----- nvinfo : EIATTR_KPARAM_INFO
	.align		4
.L_15:
        /*0048*/ 	.byte	0x04, 0x17
        /*004a*/ 	.short	(.L_17 - .L_16)
.L_16:
        /*004c*/ 	.word	0x00000000
        /*0050*/ 	.short	0x0001
        /*0052*/ 	.short	0x0008
        /*0054*/ 	.byte	0x00, 0xf5, 0x21, 0x00


	//----- nvinfo : EIATTR_KPARAM_INFO
	.align		4
.L_17:
        /*0058*/ 	.byte	0x04, 0x17
        /*005a*/ 	.short	(.L_19 - .L_18)
.L_18:
        /*005c*/ 	.word	0x00000000
        /*0060*/ 	.short	0x0000
        /*0062*/ 	.short	0x0000
        /*0064*/ 	.byte	0x00, 0xf5, 0x21, 0x00


	//----- nvinfo : EIATTR_SPARSE_MMA_MASK
	.align		4
.L_19:
        /*0068*/ 	.byte	0x03, 0x50
        /*006a*/ 	.short	0x0000


	//----- nvinfo : EIATTR_MAXREG_COUNT
	.align		4
        /*006c*/ 	.byte	0x03, 0x1b
        /*006e*/ 	.short	0x00ff


	//----- nvinfo : EIATTR_NUM_BARRIERS
	.align		4
        /*0070*/ 	.byte	0x02, 0x4c
        /*0072*/ 	.byte	0x01
	.zero		1


	//----- nvinfo : EIATTR_MERCURY_ISA_VERSION
	.align		4
        /*0074*/ 	.byte	0x03, 0x5f
        /*0076*/ 	.short	0x0101


	//----- nvinfo : EIATTR_VRC_CTA_INIT_COUNT
	.align		4
        /*0078*/ 	.byte	0x02, 0x4a
	.zero		1
	.zero		1


	//----- nvinfo : EIATTR_EXIT_INSTR_OFFSETS
	.align		4
        /*007c*/ 	.byte	0x04, 0x1c
        /*007e*/ 	.short	(.L_21 - .L_20)


	//   ....[0]....
.L_20:
        /*0080*/ 	.word	0x000009b0


	//   ....[1]....
        /*0084*/ 	.word	0x00000a00


	//----- nvinfo : EIATTR_CRS_STACK_SIZE
	.align		4
.L_21:
        /*0088*/ 	.byte	0x04, 0x1e
        /*008a*/ 	.short	(.L_23 - .L_22)
.L_22:
        /*008c*/ 	.word	0x00000000


	//----- nvinfo : EIATTR_CBANK_PARAM_SIZE
	.align		4
.L_23:
        /*0090*/ 	.byte	0x03, 0x19
        /*0092*/ 	.short	0x0024


	//----- nvinfo : EIATTR_PARAM_CBANK
	.align		4
        /*0094*/ 	.byte	0x04, 0x0a
        /*0096*/ 	.short	(.L_25 - .L_24)
	.align		4
.L_24:
        /*0098*/ 	.word	index@(.nv.constant0._Z6matmulPdS_S_iii)
        /*009c*/ 	.short	0x0380
        /*009e*/ 	.short	0x0024


	//----- nvinfo : EIATTR_SW_WAR
	.align		4
.L_25:
        /*00a0*/ 	.byte	0x04, 0x36
        /*00a2*/ 	.short	(.L_27 - .L_26)
.L_26:
        /*00a4*/ 	.word	0x00000008
.L_27:


//--------------------- .nv.callgraph             --------------------------
	.section	.nv.callgraph,"",@"SHT_CUDA_CALLGRAPH"
	.align	4
	.sectionentsize	8
	.align		4
        /*0000*/ 	.word	0x00000000
	.align		4
        /*0004*/ 	.word	0xffffffff
	.align		4
        /*0008*/ 	.word	0x00000000
	.align		4
        /*000c*/ 	.word	0xfffffffe
	.align		4
        /*0010*/ 	.word	0x00000000
	.align		4
        /*0014*/ 	.word	0xfffffffd
	.align		4
        /*0018*/ 	.word	0x00000000
	.align		4
        /*001c*/ 	.word	0xfffffffc


//--------------------- .text._Z6matmulPdS_S_iii  --------------------------
	.section	.text._Z6matmulPdS_S_iii,"ax",@progbits
	.align	128
        .global         _Z6matmulPdS_S_iii
        .type           _Z6matmulPdS_S_iii,@function
        .size           _Z6matmulPdS_S_iii,(.L_x_5 - _Z6matmulPdS_S_iii)
        .other          _Z6matmulPdS_S_iii,@"STO_CUDA_ENTRY STV_DEFAULT"
_Z6matmulPdS_S_iii:
.text._Z6matmulPdS_S_iii:
[----:B------:R-:W-:Y:S08]  /*0000*/  LDC R1, c[0x0][0x37c] ;  /* 0x0000df00ff017b82 */ /* 0x000ff00000000800 */
[----:B------:R-:W0:Y:S01]  /*0010*/  LDC R19, c[0x0][0x39c] ;  /* 0x0000e700ff137b82 */ /* 0x000e220000000800 */
[----:B------:R-:W1:Y:S01]  /*0020*/  S2R R21, SR_TID.Y ;  /* 0x0000000000157919 */ /* 0x000e620000002200 */
[----:B------:R-:W1:Y:S01]  /*0030*/  LDCU UR4, c[0x0][0x364] ;  /* 0x00006c80ff0477ac */ /* 0x000e620008000800 */
[----:B------:R-:W-:Y:S01]  /*0040*/  CS2R R10, SRZ ;  /* 0x00000000000a7805 */ /* 0x000fe2000001ff00 */
[----:B------:R-:W1:Y:S01]  /*0050*/  S2R R0, SR_CTAID.Y ;  /* 0x0000000000007919 */ /* 0x000e620000002600 */
[----:B------:R-:W2:Y:S01]  /*0060*/  LDCU UR5, c[0x0][0x360] ;  /* 0x00006c00ff0577ac */ /* 0x000ea20008000800 */
[----:B------:R-:W2:Y:S01]  /*0070*/  S2R R4, SR_TID.X ;  /* 0x0000000000047919 */ /* 0x000ea20000002100 */
[----:B------:R-:W3:Y:S01]  /*0080*/  LDCU.64 UR8, c[0x0][0x358] ;  /* 0x00006b00ff0877ac */ /* 0x000ee20008000a00 */
[----:B------:R-:W2:Y:S01]  /*0090*/  S2R R3, SR_CTAID.X ;  /* 0x0000000000037919 */ /* 0x000ea20000002500 */
[----:B0-----:R-:W-:Y:S01]  /*00a0*/  ISETP.GE.AND P0, PT, R19, 0x1, PT ;  /* 0x000000011300780c */ /* 0x001fe20003f06270 */
[----:B-1----:R-:W-:-:S02]  /*00b0*/  IMAD R23, R0, UR4, R21 ;  /* 0x0000000400177c24 */ /* 0x002fc4000f8e0215 */
[----:B--2---:R-:W-:-:S10]  /*00c0*/  IMAD R20, R3, UR5, R4 ;  /* 0x0000000503147c24 */ /* 0x004fd4000f8e0204 */
[----:B---3--:R-:W-:Y:S05]  /*00d0*/  @!P0 BRA `(.L_x_0) ;  /* 0x0000000800248947 */ /* 0x008fea0003800000 */
[----:B------:R-:W-:Y:S01]  /*00e0*/  IABS R6, R19 ;  /* 0x0000001300067213 */ /* 0x000fe20000000000 */
[----:B------:R-:W0:Y:S01]  /*00f0*/  S2UR UR6, SR_CgaCtaId ;  /* 0x00000000000679c3 */ /* 0x000e220000008800 */
[----:B------:R-:W1:Y:S01]  /*0100*/  LDCU UR7, c[0x0][0x3a0] ;  /* 0x00007400ff0777ac */ /* 0x000e620008000800 */
[----:B------:R-:W-:Y:S01]  /*0110*/  CS2R R10, SRZ ;  /* 0x00000000000a7805 */ /* 0x000fe2000001ff00 */
[----:B------:R-:W2:Y:S01]  /*0120*/  I2F.RP R3, R6 ;  /* 0x0000000600037306 */ /* 0x000ea20000209400 */
[----:B------:R-:W-:Y:S02]  /*0130*/  UMOV UR4, 0x400 ;  /* 0x0000040000047882 */ /* 0x000fe40000000000 */
[----:B------:R-:W-:Y:S02]  /*0140*/  UIADD3 UR5, UPT, UPT, UR4, 0x800, URZ ;  /* 0x0000080004057890 */ /* 0x000fe4000fffe0ff */
[----:B------:R-:W3:Y:S08]  /*0150*/  LDC R0, c[0x0][0x3a0] ;  /* 0x0000e800ff007b82 */ /* 0x000ef00000000800 */
[----:B------:R-:W4:Y:S01]  /*0160*/  LDC R2, c[0x0][0x39c] ;  /* 0x0000e700ff027b82 */ /* 0x000f220000000800 */
[----:B--2---:R-:W2:Y:S01]  /*0170*/  MUFU.RCP R3, R3 ;  /* 0x0000000300037308 */ /* 0x004ea20000001000 */
[----:B-1----:R-:W-:Y:S01]  /*0180*/  IMAD R17, R21, UR7, R20 ;  /* 0x0000000715117c24 */ /* 0x002fe2000f8e0214 */
[----:B0-----:R-:W-:-:S02]  /*0190*/  ULEA UR4, UR6, UR4, 0x18 ;  /* 0x0000000406047291 */ /* 0x001fc4000f8ec0ff */
[----:B------:R-:W-:-:S04]  /*01a0*/  ULEA UR5, UR6, UR5, 0x18 ;  /* 0x0000000506057291 */ /* 0x000fc8000f8ec0ff */
[----:B------:R-:W-:Y:S02]  /*01b0*/  LEA R5, R21, UR4, 0x7 ;  /* 0x0000000415057c11 */ /* 0x000fe4000f8e38ff */
[C---:B------:R-:W-:Y:S01]  /*01c0*/  LEA R18, R4.reuse, UR5, 0x3 ;  /* 0x0000000504127c11 */ /* 0x040fe2000f8e18ff */
[----:B--2---:R-:W-:Y:S02]  /*01d0*/  VIADD R8, R3, 0xffffffe ;  /* 0x0ffffffe03087836 */ /* 0x004fe40000000000 */
[----:B------:R-:W-:Y:S02]  /*01e0*/  VIADD R3, R19, 0xf ;  /* 0x0000000f13037836 */ /* 0x000fe40000000000 */
[----:B------:R0:W1:Y:S01]  /*01f0*/  F2I.FTZ.U32.TRUNC.NTZ R9, R8 ;  /* 0x0000000800097305 */ /* 0x000062000021f000 */
[----:B------:R-:W-:Y:S02]  /*0200*/  IMAD R19, R23, R19, R4 ;  /* 0x0000001317137224 */ /* 0x000fe400078e0204 */
[----:B------:R-:W-:Y:S01]  /*0210*/  SHF.R.U32.HI R3, RZ, 0x4, R3 ;  /* 0x00000004ff037819 */ /* 0x000fe20000011603 */
[----:B------:R-:W-:-:S04]  /*0220*/  IMAD R4, R4, 0x8, R5 ;  /* 0x0000000804047824 */ /* 0x000fc800078e0205 */
[----:B------:R-:W-:Y:S01]  /*0230*/  IMAD.MOV R16, RZ, RZ, -R3 ;  /* 0x000000ffff107224 */ /* 0x000fe200078e0a03 */
[----:B------:R-:W-:Y:S01]  /*0240*/  LEA R3, R21, R18, 0x7 ;  /* 0x0000001215037211 */ /* 0x000fe200078e38ff */
[----:B0-----:R-:W-:Y:S02]  /*0250*/  IMAD.MOV.U32 R8, RZ, RZ, RZ ;  /* 0x000000ffff087224 */ /* 0x001fe400078e00ff */
[----:B-1----:R-:W-:-:S04]  /*0260*/  IMAD.MOV R7, RZ, RZ, -R9 ;  /* 0x000000ffff077224 */ /* 0x002fc800078e0a09 */
[----:B------:R-:W-:-:S04]  /*0270*/  IMAD R7, R7, R6, RZ ;  /* 0x0000000607077224 */ /* 0x000fc800078e02ff */
[----:B---3--:R-:W-:-:S07]  /*0280*/  IMAD.HI.U32 R7, R9, R7, R8 ;  /* 0x0000000709077227 */ /* 0x008fce00078e0008 */
.L_x_3:
[----:B------:R-:W-:Y:S02]  /*0290*/  IABS R12, R19 ;  /* 0x00000013000c7213 */ /* 0x000fe40000000000 */
[----:B----4-:R-:W-:-:S03]  /*02a0*/  IABS R14, R2 ;  /* 0x00000002000e7213 */ /* 0x010fc60000000000 */
[----:B------:R-:W-:-:S04]  /*02b0*/  IMAD.HI.U32 R8, R7, R12, RZ ;  /* 0x0000000c07087227 */ /* 0x000fc800078e00ff */
[----:B------:R-:W-:-:S04]  /*02c0*/  IMAD.MOV R9, RZ, RZ, -R8 ;  /* 0x000000ffff097224 */ /* 0x000fc800078e0a08 */
[----:B------:R-:W-:Y:S01]  /*02d0*/  IMAD R9, R14, R9, R12 ;  /* 0x000000090e097224 */ /* 0x000fe200078e020c */
[----:B------:R-:W-:-:S04]  /*02e0*/  CS2R R12, SRZ ;  /* 0x00000000000c7805 */ /* 0x000fc8000001ff00 */
[----:B------:R-:W-:-:S13]  /*02f0*/  ISETP.GT.U32.AND P2, PT, R6, R9, PT ;  /* 0x000000090600720c */ /* 0x000fda0003f44070 */
[----:B------:R-:W-:Y:S02]  /*0300*/  @!P2 IMAD.IADD R9, R9, 0x1, -R14 ;  /* 0x000000010909a824 */ /* 0x000fe400078e0a0e */
[----:B------:R-:W-:Y:S01]  /*0310*/  @!P2 VIADD R8, R8, 0x1 ;  /* 0x000000010808a836 */ /* 0x000fe20000000000 */
[----:B------:R-:W-:Y:S01]  /*0320*/  ISETP.NE.AND P2, PT, R2, RZ, PT ;  /* 0x000000ff0200720c */ /* 0x000fe20003f45270 */
[----:B------:R-:W0:Y:S01]  /*0330*/  LDC.64 R14, c[0x0][0x380] ;  /* 0x0000e000ff0e7b82 */ /* 0x000e220000000a00 */
[----:B------:R-:W-:Y:S02]  /*0340*/  ISETP.GE.U32.AND P0, PT, R9, R6, PT ;  /* 0x000000060900720c */ /* 0x000fe40003f06070 */
[----:B------:R-:W-:-:S04]  /*0350*/  LOP3.LUT R9, R19, R2, RZ, 0x3c, !PT ;  /* 0x0000000213097212 */ /* 0x000fc800078e3cff */
[----:B------:R-:W-:-:S07]  /*0360*/  ISETP.GE.AND P1, PT, R9, RZ, PT ;  /* 0x000000ff0900720c */ /* 0x000fce0003f26270 */
[----:B------:R-:W-:-:S06]  /*0370*/  @P0 VIADD R8, R8, 0x1 ;  /* 0x0000000108080836 */ /* 0x000fcc0000000000 */
[----:B------:R-:W-:Y:S01]  /*0380*/  @!P1 IMAD.MOV R8, RZ, RZ, -R8 ;  /* 0x000000ffff089224 */ /* 0x000fe200078e0a08 */
[----:B------:R-:W-:Y:S01]  /*0390*/  @!P2 LOP3.LUT R8, RZ, R2, RZ, 0x33, !PT ;  /* 0x00000002ff08a212 */ /* 0x000fe200078e33ff */
[----:B0-----:R-:W-:-:S03]  /*03a0*/  IMAD.WIDE R14, R19, 0x8, R14 ;  /* 0x00000008130e7825 */ /* 0x001fc600078e020e */
[----:B------:R-:W-:-:S13]  /*03b0*/  ISETP.NE.AND P0, PT, R8, R23, PT ;  /* 0x000000170800720c */ /* 0x000fda0003f05270 */
[----:B------:R0:W2:Y:S01]  /*03c0*/  @!P0 LDG.E.64 R12, desc[UR8][R14.64] ;  /* 0x000000080e0c8981 */ /* 0x0000a2000c1e1b00 */
[----:B------:R-:W-:Y:S01]  /*03d0*/  IABS R22, R0 ;  /* 0x0000000000167213 */ /* 0x000fe20000000000 */
[----:B------:R-:W-:Y:S01]  /*03e0*/  BSSY.RECONVERGENT B0, `(.L_x_1) ;  /* 0x0000027000007945 */ /* 0x000fe20003800200 */
[----:B------:R-:W-:Y:S02]  /*03f0*/  CS2R R28, SRZ ;  /* 0x00000000001c7805 */ /* 0x000fe4000001ff00 */
[----:B------:R-:W1:Y:S01]  /*0400*/  I2F.RP R24, R22 ;  /* 0x0000001600187306 */ /* 0x000e620000209400 */
[----:B0-----:R-:W-:-:S07]  /*0410*/  IABS R15, R17 ;  /* 0x00000011000f7213 */ /* 0x001fce0000000000 */
[----:B-1----:R-:W0:Y:S02]  /*0420*/  MUFU.RCP R24, R24 ;  /* 0x0000001800187308 */ /* 0x002e240000001000 */
[----:B0-----:R-:W-:-:S06]  /*0430*/  IADD3 R8, PT, PT, R24, 0xffffffe, RZ ;  /* 0x0ffffffe18087810 */ /* 0x001fcc0007ffe0ff */
[----:B------:R0:W1:Y:S02]  /*0440*/  F2I.FTZ.U32.TRUNC.NTZ R9, R8 ;  /* 0x0000000800097305 */ /* 0x000064000021f000 */
[----:B0-----:R-:W-:Y:S02]  /*0450*/  IMAD.MOV.U32 R8, RZ, RZ, RZ ;  /* 0x000000ffff087224 */ /* 0x001fe400078e00ff */
[----:B-1----:R-:W-:-:S04]  /*0460*/  IMAD.MOV R25, RZ, RZ, -R9 ;  /* 0x000000ffff197224 */ /* 0x002fc800078e0a09 */
[----:B------:R-:W-:-:S04]  /*0470*/  IMAD R25, R25, R22, RZ ;  /* 0x0000001619197224 */ /* 0x000fc800078e02ff */
[----:B------:R-:W-:Y:S01]  /*0480*/  IMAD.HI.U32 R9, R9, R25, R8 ;  /* 0x0000001909097227 */ /* 0x000fe200078e0008 */
[----:B------:R-:W-:-:S04]  /*0490*/  LOP3.LUT R8, R17, R0, RZ, 0x3c, !PT ;  /* 0x0000000011087212 */ /* 0x000fc800078e3cff */
[----:B------:R-:W-:Y:S01]  /*04a0*/  ISETP.GE.AND P0, PT, R8, RZ, PT ;  /* 0x000000ff0800720c */ /* 0x000fe20003f06270 */
[----:B------:R-:W-:Y:S01]  /*04b0*/  IMAD.HI.U32 R9, R9, R15, RZ ;  /* 0x0000000f09097227 */ /* 0x000fe200078e00ff */
[----:B------:R-:W-:-:S03]  /*04c0*/  LOP3.LUT R8, RZ, R0, RZ, 0x33, !PT ;  /* 0x00000000ff087212 */ /* 0x000fc600078e33ff */
[----:B------:R-:W-:-:S04]  /*04d0*/  IMAD.MOV R14, RZ, RZ, -R9 ;  /* 0x000000ffff0e7224 */ /* 0x000fc800078e0a09 */
[----:B------:R-:W-:-:S05]  /*04e0*/  IMAD R15, R22, R14, R15 ;  /* 0x0000000e160f7224 */ /* 0x000fca00078e020f */
[----:B------:R-:W-:-:S13]  /*04f0*/  ISETP.GT.U32.AND P2, PT, R22, R15, PT ;  /* 0x0000000f1600720c */ /* 0x000fda0003f44070 */
[----:B------:R-:W-:Y:S01]  /*0500*/  @!P2 IMAD.IADD R15, R15, 0x1, -R22 ;  /* 0x000000010f0fa824 */ /* 0x000fe200078e0a16 */
[----:B------:R-:W-:-:S04]  /*0510*/  @!P2 IADD3 R9, PT, PT, R9, 0x1, RZ ;  /* 0x000000010909a810 */ /* 0x000fc80007ffe0ff */
[----:B------:R-:W-:-:S13]  /*0520*/  ISETP.GE.U32.AND P1, PT, R15, R22, PT ;  /* 0x000000160f00720c */ /* 0x000fda0003f26070 */
[----:B------:R-:W-:Y:S01]  /*0530*/  @P1 VIADD R9, R9, 0x1 ;  /* 0x0000000109091836 */ /* 0x000fe20000000000 */
[----:B------:R-:W-:-:S03]  /*0540*/  ISETP.NE.AND P1, PT, R0, RZ, PT ;  /* 0x000000ff0000720c */ /* 0x000fc60003f25270 */
[----:B------:R-:W-:-:S05]  /*0550*/  @!P0 IMAD.MOV R9, RZ, RZ, -R9 ;  /* 0x000000ffff098224 */ /* 0x000fca00078e0a09 */
[----:B------:R-:W-:-:S04]  /*0560*/  SEL R14, R8, R9, !P1 ;  /* 0x00000009080e7207 */ /* 0x000fc80004800000 */
[----:B------:R-:W-:Y:S01]  /*0570*/  ISETP.NE.AND P0, PT, R21, R14, PT ;  /* 0x0000000e1500720c */ /* 0x000fe20003f05270 */
[----:B--2---:R0:W-:-:S12]  /*0580*/  STS.64 [R4], R12 ;  /* 0x0000000c04007388 */ /* 0x0041d80000000a00 */
[----:B------:R-:W-:Y:S05]  /*0590*/  @P0 BRA `(.L_x_2) ;  /* 0x00000000002c0947 */ /* 0x000fea0003800000 */
[----:B------:R-:W-:Y:S02]  /*05a0*/  ISETP.GE.AND P2, PT, R17, RZ, PT ;  /* 0x000000ff1100720c */ /* 0x000fe40003f46270 */
[----:B------:R-:W-:Y:S01]  /*05b0*/  ISETP.GT.U32.AND P0, PT, R22, R15, PT ;  /* 0x0000000f1600720c */ /* 0x000fe20003f04070 */
[----:B------:R-:W-:-:S05]  /*05c0*/  IMAD.IADD R22, R15, 0x1, -R22 ;  /* 0x000000010f167824 */ /* 0x000fca00078e0a16 */
[----:B------:R-:W-:-:S05]  /*05d0*/  SEL R15, R22, R15, !P0 ;  /* 0x0000000f160f7207 */ /* 0x000fca0004000000 */
[----:B------:R-:W-:-:S05]  /*05e0*/  @!P2 IMAD.MOV R15, RZ, RZ, -R15 ;  /* 0x000000ffff0fa224 */ /* 0x000fca00078e0a0f */
[----:B------:R-:W-:-:S04]  /*05f0*/  SEL R15, R8, R15, !P1 ;  /* 0x0000000f080f7207 */ /* 0x000fc80004800000 */
[----:B------:R-:W-:-:S13]  /*0600*/  ISETP.NE.AND P0, PT, R15, R20, PT ;  /* 0x000000140f00720c */ /* 0x000fda0003f05270 */
[----:B------:R-:W-:Y:S05]  /*0610*/  @P0 BRA `(.L_x_2) ;  /* 0x00000000000c0947 */ /* 0x000fea0003800000 */
[----:B------:R-:W1:Y:S02]  /*0620*/  LDC.64 R8, c[0x0][0x388] ;  /* 0x0000e200ff087b82 */ /* 0x000e640000000a00 */
[----:B-1----:R-:W-:-:S05]  /*0630*/  IMAD.WIDE R8, R17, 0x8, R8 ;  /* 0x0000000811087825 */ /* 0x002fca00078e0208 */
[----:B------:R1:W5:Y:S02]  /*0640*/  LDG.E.64 R28, desc[UR8][R8.64] ;  /* 0x00000008081c7981 */ /* 0x000364000c1e1b00 */
.L_x_2:
[----:B------:R-:W-:Y:S05]  /*0650*/  BSYNC.RECONVERGENT B0 ;  /* 0x0000000000007941 */ /* 0x000fea0003800200 */
.L_x_1:
[----:B-----5:R-:W-:Y:S01]  /*0660*/  STS.64 [R3], R28 ;  /* 0x0000001c03007388 */ /* 0x020fe20000000a00 */
[----:B------:R-:W-:Y:S01]  /*0670*/  IADD3 R16, PT, PT, R16, 0x1, RZ ;  /* 0x0000000110107810 */ /* 0x000fe20007ffe0ff */
[----:B------:R-:W-:Y:S01]  /*0680*/  VIADD R19, R19, 0x10 ;  /* 0x0000001013137836 */ /* 0x000fe20000000000 */
[----:B------:R-:W-:Y:S02]  /*0690*/  BAR.SYNC.DEFER_BLOCKING 0x0 ;  /* 0x0000000000007b1d */ /* 0x000fe40000010000 */
[----:B------:R-:W-:Y:S01]  /*06a0*/  ISETP.NE.AND P0, PT, R16, RZ, PT ;  /* 0x000000ff1000720c */ /* 0x000fe20003f05270 */
[----:B------:R-:W-:Y:S02]  /*06b0*/  VIADD R21, R21, 0x10 ;  /* 0x0000001015157836 */ /* 0x000fe40000000000 */
[----:B------:R-:W-:Y:S01]  /*06c0*/  IMAD R17, R0, 0x10, R17 ;  /* 0x0000001000117824 */ /* 0x000fe200078e0211 */
[----:B------:R-:W-:Y:S04]  /*06d0*/  LDS.64 R26, [R18] ;  /* 0x00000000121a7984 */ /* 0x000fe80000000a00 */
[----:B0-----:R-:W0:Y:S04]  /*06e0*/  LDS.128 R12, [R5] ;  /* 0x00000000050c7984 */ /* 0x001e280000000c00 */
[----:B------:R-:W2:Y:S01]  /*06f0*/  LDS.64 R24, [R18+0x80] ;  /* 0x0000800012187984 */ /* 0x000ea20000000a00 */
[----:B0-----:R-:W-:-:S03]  /*0700*/  DFMA R26, R12, R26, R10 ;  /* 0x0000001a0c1a722b */ /* 0x001fc6000000000a */
[----:B------:R-:W-:Y:S04]  /*0710*/  LDS.64 R12, [R18+0x100] ;  /* 0x00010000120c7984 */ /* 0x000fe80000000a00 */
[----:B-1----:R-:W0:Y:S01]  /*0720*/  LDS.128 R8, [R5+0x10] ;  /* 0x0000100005087984 */ /* 0x002e220000000c00 */
[----:B--2---:R-:W-:-:S03]  /*0730*/  DFMA R14, R24, R14, R26 ;  /* 0x0000000e180e722b */ /* 0x004fc6000000001a */
[----:B------:R-:W1:Y:S04]  /*0740*/  LDS.64 R24, [R18+0x180] ;  /* 0x0001800012187984 */ /* 0x000e680000000a00 */
[----:B------:R-:W-:Y:S01]  /*0750*/  LDS.64 R26, [R18+0x200] ;  /* 0x00020000121a7984 */ /* 0x000fe20000000a00 */
[----:B0-----:R-:W-:-:S03]  /*0760*/  DFMA R8, R8, R12, R14 ;  /* 0x0000000c0808722b */ /* 0x001fc6000000000e */
[----:B------:R-:W0:Y:S05]  /*0770*/  LDS.128 R12, [R5+0x20] ;  /* 0x00002000050c7984 */ /* 0x000e2a0000000c00 */
[----:B-1----:R-:W-:Y:S01]  /*0780*/  DFMA R8, R24, R10, R8 ;  /* 0x0000000a1808722b */ /* 0x002fe20000000008 */
[----:B------:R-:W1:Y:S07]  /*0790*/  LDS.64 R24, [R18+0x280] ;  /* 0x0002800012187984 */ /* 0x000e6e0000000a00 */
[----:B0-----:R-:W-:Y:S01]  /*07a0*/  DFMA R26, R12, R26, R8 ;  /* 0x0000001a0c1a722b */ /* 0x001fe20000000008 */
[----:B------:R-:W-:Y:S04]  /*07b0*/  LDS.64 R12, [R18+0x300] ;  /* 0x00030000120c7984 */ /* 0x000fe80000000a00 */
[----:B------:R-:W0:Y:S03]  /*07c0*/  LDS.128 R8, [R5+0x30] ;  /* 0x0000300005087984 */ /* 0x000e260000000c00 */
[----:B-1----:R-:W-:Y:S01]  /*07d0*/  DFMA R14, R24, R14, R26 ;  /* 0x0000000e180e722b */ /* 0x002fe2000000001a */
[----:B------:R-:W1:Y:S04]  /*07e0*/  LDS.64 R24, [R18+0x380] ;  /* 0x0003800012187984 */ /* 0x000e680000000a00 */
[----:B------:R-:W-:Y:S03]  /*07f0*/  LDS.64 R26, [R18+0x400] ;  /* 0x00040000121a7984 */ /* 0x000fe60000000a00 */
[----:B0-----:R-:W-:-:S02]  /*0800*/  DFMA R8, R8, R12, R14 ;  /* 0x0000000c0808722b */ /* 0x001fc4000000000e */
[----:B------:R-:W0:Y:S06]  /*0810*/  LDS.128 R12, [R5+0x40] ;  /* 0x00004000050c7984 */ /* 0x000e2c0000000c00 */
        /* <DEDUP_REMOVED lines=16> */
[----:B------:R-:W1:Y:S07]  /*0920*/  LDS.64 R14, [R18+0x780] ;  /* 0x00078000120e7984 */ /* 0x000e6e0000000a00 */
[----:B0-----:R-:W-:-:S08]  /*0930*/  DFMA R8, R8, R12, R24 ;  /* 0x0000000c0808722b */ /* 0x001fd00000000018 */
[----:B-1----:R-:W-:Y:S01]  /*0940*/  DFMA R10, R14, R10, R8 ;  /* 0x0000000a0e0a722b */ /* 0x002fe20000000008 */
[----:B------:R-:W-:Y:S06]  /*0950*/  BAR.SYNC.DEFER_BLOCKING 0x0 ;  /* 0x0000000000007b1d */ /* 0x000fec0000010000 */
[----:B------:R-:W-:Y:S05]  /*0960*/  @P0 BRA `(.L_x_3) ;  /* 0xfffffff800480947 */ /* 0x000fea000383ffff */
.L_x_0:
[----:B------:R-:W0:Y:S01]  /*0970*/  LDCU UR5, c[0x0][0x3a0] ;  /* 0x00007400ff0577ac */ /* 0x000e220008000800 */
[----:B------:R-:W1:Y:S01]  /*0980*/  LDCU UR4, c[0x0][0x398] ;  /* 0x00007300ff0477ac */ /* 0x000e620008000800 */
[----:B0-----:R-:W-:-:S04]  /*0990*/  ISETP.GE.AND P0, PT, R20, UR5, PT ;  /* 0x0000000514007c0c */ /* 0x001fc8000bf06270 */
[----:B-1----:R-:W-:-:S13]  /*09a0*/  ISETP.GE.OR P0, PT, R23, UR4, P0 ;  /* 0x0000000417007c0c */ /* 0x002fda0008706670 */
[----:B------:R-:W-:Y:S05]  /*09b0*/  @P0 EXIT ;  /* 0x000000000000094d */ /* 0x000fea0003800000 */
[----:B------:R-:W0:Y:S01]  /*09c0*/  LDC.64 R2, c[0x0][0x390] ;  /* 0x0000e400ff027b82 */ /* 0x000e220000000a00 */
[----:B------:R-:W-:-:S04]  /*09d0*/  IMAD R23, R23, UR5, R20 ;  /* 0x0000000517177c24 */ /* 0x000fc8000f8e0214 */
[----:B0-----:R-:W-:-:S05]  /*09e0*/  IMAD.WIDE R2, R23, 0x8, R2 ;  /* 0x0000000817027825 */ /* 0x001fca00078e0202 */
[----:B------:R-:W-:Y:S01]  /*09f0*/  STG.E.64 desc[UR8][R2.64], R10 ;  /* 0x0000000a02007986 */ /* 0x000fe2000c101b08 */
[----:B------:R-:W-:Y:S05]  /*0a00*/  EXIT ;  /* 0x000000000000794d */ /* 0x000fea0003800000 */
.L_x_4:
[----:B------:R-:W-:-:S00]  /*0a10*/  BRA `(.L_x_4) ;  /* 0xfffffffc00fc7947 */ /* 0x000fc0000383ffff */
[----:B------:R-:W-:-:S00]  /*0a20*/  NOP ;  /* 0x0000000000007918 */ /* 0x000fc00000000000 */
        /* <DEDUP_REMOVED lines=13> */
.L_x_5:


//--------------------- .nv.shared._Z6matmulPdS_S_iii --------------------------
	.section	.nv.shared._Z6matmulPdS_S_iii,"aw",@nobits
	.sectionflags	@""
	.align	8
.nv.shared._Z6matmulPdS_S_iii:
	.zero		5120


//--------------------- .nv.shared.reserved.0     --------------------------
	.section	.nv.shared.reserved.0,"aw",@nobits
	.weak		__nv_reservedSMEM_offset_0_alias
	.size		__nv_reservedSMEM_offset_0_alias, 0, 64
	.other		__nv_reservedSMEM_offset_0_alias,@"STO_CUDA_RESERVED_SHARED STV_DEFAULT"
__nv_reservedSMEM_offset_0_alias:
	.zero		0
	.zero		64


//--------------------- .nv.constant0._Z6matmulPdS_S_iii --------------------------
	.section	.nv.constant0._Z6matmulPdS_S_iii,"a",@progbits
	.sectionflags	@""
	.align	4
.nv.constant0._Z6matmulPdS_S_iii:
	.zero		932


//--------------------- SYMBOLS --------------------------

	.type		.nv.reservedSmem.offset0,@object
	.size		.nv.reservedSmem.offset0,0x4
	.type		.nv.reservedSmem.cap,@object
	.size		.nv.reservedSmem.cap,0x4
